//
// Generated by NVIDIA NVVM Compiler
//
// Compiler Build ID: CL-36424714
// Cuda compilation tools, release 13.0, V13.0.88
// Based on NVVM 20.0.0
//

.version 9.0
.target sm_100
.address_size 64

	// .globl	_Z18FP16GeluCUDAKernelILi2EEvP6__halfS1_i
.extern .func  (.param .b32 func_retval0) vprintf
(
	.param .b64 vprintf_param_0,
	.param .b64 vprintf_param_1
)
;
.global .align 1 .b8 $str[18] = {116, 104, 101, 32, 114, 101, 115, 117, 108, 116, 32, 105, 115, 32, 37, 102, 10};

.visible .entry _Z18FP16GeluCUDAKernelILi2EEvP6__halfS1_i(
	.param .u64 .ptr .align 1 _Z18FP16GeluCUDAKernelILi2EEvP6__halfS1_i_param_0,
	.param .u64 .ptr .align 1 _Z18FP16GeluCUDAKernelILi2EEvP6__halfS1_i_param_1,
	.param .u32 _Z18FP16GeluCUDAKernelILi2EEvP6__halfS1_i_param_2
)
{
	.local .align 8 .b8 	__local_depot0[8];
	.reg .b64 	%SP;
	.reg .b64 	%SPL;
	.reg .pred 	%p<8>;
	.reg .b16 	%rs<2>;
	.reg .b32 	%r<50>;
	.reg .b32 	%f<38>;
	.reg .b64 	%rd<12>;
	.reg .b64 	%fd<2>;

	mov.u64 	%SPL, __local_depot0;
	cvta.local.u64 	%SP, %SPL;
	ld.param.u64 	%rd4, [_Z18FP16GeluCUDAKernelILi2EEvP6__halfS1_i_param_0];
	ld.param.u64 	%rd5, [_Z18FP16GeluCUDAKernelILi2EEvP6__halfS1_i_param_1];
	ld.param.u32 	%r10, [_Z18FP16GeluCUDAKernelILi2EEvP6__halfS1_i_param_2];
	cvta.to.global.u64 	%rd1, %rd5;
	mov.u32 	%r11, %tid.x;
	mov.u32 	%r12, %ctaid.x;
	mov.u32 	%r1, %ntid.x;
	mad.lo.s32 	%r13, %r12, %r1, %r11;
	shl.b32 	%r2, %r13, 1;
	setp.ge.s32 	%p1, %r2, %r10;
	@%p1 bra 	$L__BB0_3;
	cvta.to.global.u64 	%rd6, %rd4;
	mul.wide.s32 	%rd7, %r2, 2;
	add.s64 	%rd2, %rd1, %rd7;
	add.s64 	%rd3, %rd6, %rd7;
	mov.f32 	%f1, 0f3D372713;
	// begin inline asm
	{.reg .f16 low;
  cvt.rn.f16.f32 low, %f1;
  mov.b32 %r14, {low,low};}

	// end inline asm
	mov.f32 	%f2, 0f3F4C422A;
	// begin inline asm
	{.reg .f16 low;
  cvt.rn.f16.f32 low, %f2;
  mov.b32 %r15, {low,low};}

	// end inline asm
	mov.f32 	%f3, 0f3F800000;
	// begin inline asm
	{.reg .f16 low;
  cvt.rn.f16.f32 low, %f3;
  mov.b32 %r16, {low,low};}

	// end inline asm
	mov.f32 	%f4, 0f3F000000;
	// begin inline asm
	{.reg .f16 low;
  cvt.rn.f16.f32 low, %f4;
  mov.b32 %r17, {low,low};}

	// end inline asm
	mov.u32 	%r18, %nctaid.x;
	mul.lo.s32 	%r19, %r18, %r1;
	shl.b32 	%r7, %r19, 1;
	mov.u32 	%r49, %r2;
$L__BB0_2:
	ld.global.u32 	%r21, [%rd3];
	// begin inline asm
	{mul.f16x2 %r20,%r21,%r21;
}
	// end inline asm
	// begin inline asm
	{mul.f16x2 %r23,%r20,%r21;
}
	// end inline asm
	// begin inline asm
	{mul.f16x2 %r26,%r23,%r14;
}
	// end inline asm
	// begin inline asm
	{add.f16x2 %r29,%r26,%r21;
}
	// end inline asm
	// begin inline asm
	{mul.f16x2 %r32,%r29,%r15;
}
	// end inline asm
	// begin inline asm
	{.reg .f16 low,high;
  mov.b32 {low,high},%r32;
  cvt.f32.f16 %f5, low;}

	// end inline asm
	// begin inline asm
	{.reg .f16 low,high;
  mov.b32 {low,high},%r32;
  cvt.f32.f16 %f6, high;}

	// end inline asm
	abs.f32 	%f9, %f5;
	mul.f32 	%f10, %f9, 0f4038AA3B;
	ex2.approx.ftz.f32 	%f11, %f10;
	add.f32 	%f12, %f11, 0f3F800000;
	rcp.approx.ftz.f32 	%f13, %f12;
	fma.rn.f32 	%f14, %f13, 0fC0000000, 0f3F800000;
	setp.ge.f32 	%p2, %f9, 0f41102CB4;
	selp.f32 	%f15, 0f3F800000, %f14, %p2;
	copysign.f32 	%f16, %f5, %f15;
	mul.f32 	%f17, %f5, %f5;
	fma.rn.f32 	%f18, %f17, 0f3C80F082, 0fBD563CAE;
	fma.rn.f32 	%f19, %f18, %f17, 0f3E085941;
	fma.rn.f32 	%f20, %f19, %f17, 0fBEAAA9ED;
	fma.rn.f32 	%f21, %f20, %f17, 0f00000000;
	fma.rn.f32 	%f22, %f21, %f5, %f5;
	setp.ge.f32 	%p3, %f9, 0f3F19999A;
	selp.f32 	%f7, %f16, %f22, %p3;
	abs.f32 	%f23, %f6;
	mul.f32 	%f24, %f23, 0f4038AA3B;
	ex2.approx.ftz.f32 	%f25, %f24;
	add.f32 	%f26, %f25, 0f3F800000;
	rcp.approx.ftz.f32 	%f27, %f26;
	fma.rn.f32 	%f28, %f27, 0fC0000000, 0f3F800000;
	setp.ge.f32 	%p4, %f23, 0f41102CB4;
	selp.f32 	%f29, 0f3F800000, %f28, %p4;
	copysign.f32 	%f30, %f6, %f29;
	mul.f32 	%f31, %f6, %f6;
	fma.rn.f32 	%f32, %f31, 0f3C80F082, 0fBD563CAE;
	fma.rn.f32 	%f33, %f32, %f31, 0f3E085941;
	fma.rn.f32 	%f34, %f33, %f31, 0fBEAAA9ED;
	fma.rn.f32 	%f35, %f34, %f31, 0f00000000;
	fma.rn.f32 	%f36, %f35, %f6, %f6;
	setp.ge.f32 	%p5, %f23, 0f3F19999A;
	selp.f32 	%f8, %f30, %f36, %p5;
	// begin inline asm
	{ cvt.rn.f16x2.f32 %r37, %f8, %f7; }

	// end inline asm
	// begin inline asm
	{add.f16x2 %r38,%r37,%r16;
}
	// end inline asm
	// begin inline asm
	{mul.f16x2 %r41,%r38,%r17;
}
	// end inline asm
	// begin inline asm
	{mul.f16x2 %r44,%r41,%r21;
}
	// end inline asm
	st.global.u32 	[%rd2], %r44;
	add.s32 	%r49, %r49, %r7;
	setp.lt.s32 	%p6, %r49, %r10;
	@%p6 bra 	$L__BB0_2;
$L__BB0_3:
	bar.sync 	0;
	setp.ne.s32 	%p7, %r2, 4;
	@%p7 bra 	$L__BB0_5;
	ld.global.u16 	%rs1, [%rd1+8];
	// begin inline asm
	{  cvt.f32.f16 %f37, %rs1;}

	// end inline asm
	cvt.f64.f32 	%fd1, %f37;
	add.u64 	%rd8, %SP, 0;
	add.u64 	%rd9, %SPL, 0;
	st.local.f64 	[%rd9], %fd1;
	mov.u64 	%rd10, $str;
	cvta.global.u64 	%rd11, %rd10;
	{ // callseq 0, 0
	.param .b64 param0;
	st.param.b64 	[param0], %rd11;
	.param .b64 param1;
	st.param.b64 	[param1], %rd8;
	.param .b32 retval0;
	call.uni (retval0), 
	vprintf, 
	(
	param0, 
	param1
	);
	ld.param.b32 	%r47, [retval0];
	} // callseq 0
$L__BB0_5:
	ret;

}


// ===== COMPILED SASS (sm_100) =====

	.target	sm_100

	.elftype	@"ET_EXEC"


//--------------------- .note.nv.tkinfo           --------------------------
	.section	.note.nv.tkinfo,"",@"SHT_NOTE"
	.sectionflags	@"SHF_NOTE_NV_TKINFO"
	.tkinfo
        /*0018*/ 	.word	0x00000002
        /*0030*/ 	.string	""
        /*0030*/ 	.string	"ptxas"
        /*0030*/ 	.string	"Cuda compilation tools, release 13.0, V13.0.88"
        /*0030*/ 	.string	"Build cuda_13.0.r13.0/compiler.36424714_0"
        /*0030*/ 	.string	"-arch sm_100 -m 64 "



//--------------------- .note.nv.cuinfo           --------------------------
	.section	.note.nv.cuinfo,"",@"SHT_NOTE"
	.sectionflags	@"SHF_NOTE_NV_CUINFO"
        /*0018*/ 	.short	0x0002
        /*001a*/ 	.short	0x0064
        /*001c*/ 	.short	0x0082
	.zero		2


//--------------------- .nv.info                  --------------------------
	.section	.nv.info,"",@"SHT_CUDA_INFO"
	.align	4


	//----- nvinfo : EIATTR_REGCOUNT
	.align		4
        /*0000*/ 	.byte	0x04, 0x2f
        /*0002*/ 	.short	(.L_2 - .L_1)
	.align		4
.L_1:
        /*0004*/ 	.word	index@(_Z18FP16GeluCUDAKernelILi2EEvP6__halfS1_i)
        /*0008*/ 	.word	0x00000018


	//----- nvinfo : EIATTR_FRAME_SIZE
	.align		4
.L_2:
        /*000c*/ 	.byte	0x04, 0x11
        /*000e*/ 	.short	(.L_4 - .L_3)
	.align		4
.L_3:
        /*0010*/ 	.word	index@(_Z18FP16GeluCUDAKernelILi2EEvP6__halfS1_i)
        /*0014*/ 	.word	0x00000008


	//----- nvinfo : EIATTR_MIN_STACK_SIZE
	.align		4
.L_4:
        /*0018*/ 	.byte	0x04, 0x12
        /*001a*/ 	.short	(.L_6 - .L_5)
	.align		4
.L_5:
        /*001c*/ 	.word	index@(_Z18FP16GeluCUDAKernelILi2EEvP6__halfS1_i)
        /*0020*/ 	.word	0x00000008
.L_6:


//--------------------- .nv.compat                --------------------------
	.section	.nv.compat,"",@"SHT_CUDA_COMPAT_INFO"
	.align	4
        /*0000*/ 	.byte	0x02, 0x09, 0x00, 0x00, 0x02, 0x02, 0x01, 0x00, 0x02, 0x05, 0x05, 0x00, 0x03, 0x07, 0x01, 0x01
        /*0010*/ 	.byte	0x02, 0x03, 0x00, 0x00, 0x02, 0x06, 0x01, 0x00, 0x04, 0x0b, 0x08, 0x00, 0x01, 0x00, 0x00, 0x00
        /*0020*/ 	.byte	0x00, 0x00, 0x00, 0x00


//--------------------- .nv.info._Z18FP16GeluCUDAKernelILi2EEvP6__halfS1_i --------------------------
	.section	.nv.info._Z18FP16GeluCUDAKernelILi2EEvP6__halfS1_i,"",@"SHT_CUDA_INFO"
	.sectionflags	@""
	.align	4


	//----- nvinfo : EIATTR_CUDA_API_VERSION
	.align		4
        /*0000*/ 	.byte	0x04, 0x37
        /*0002*/ 	.short	(.L_8 - .L_7)
.L_7:
        /*0004*/ 	.word	0x00000082


	//----- nvinfo : EIATTR_KPARAM_INFO
	.align		4
.L_8:
        /*0008*/ 	.byte	0x04, 0x17
        /*000a*/ 	.short	(.L_10 - .L_9)
.L_9:
        /*000c*/ 	.word	0x00000000
        /*0010*/ 	.short	0x0002
        /*0012*/ 	.short	0x0010
        /*0014*/ 	.byte	0x00, 0xf0, 0x11, 0x00


	//----- nvinfo : EIATTR_KPARAM_INFO
	.align		4
.L_10:
        /*0018*/ 	.byte	0x04, 0x17
        /*001a*/ 	.short	(.L_12 - .L_11)
.L_11:
        /*001c*/ 	.word	0x00000000
        /*0020*/ 	.short	0x0001
        /*0022*/ 	.short	0x0008
        /*0024*/ 	.byte	0x00, 0xf5, 0x21, 0x00


	//----- nvinfo : EIATTR_KPARAM_INFO
	.align		4
.L_12:
        /*0028*/ 	.byte	0x04, 0x17
        /*002a*/ 	.short	(.L_14 - .L_13)
.L_13:
        /*002c*/ 	.word	0x00000000
        /*0030*/ 	.short	0x0000
        /*0032*/ 	.short	0x0000
        /*0034*/ 	.byte	0x00, 0xf5, 0x21, 0x00


	//----- nvinfo : EIATTR_SPARSE_MMA_MASK
	.align		4
.L_14:
        /*0038*/ 	.byte	0x03, 0x50
        /*003a*/ 	.short	0x0000


	//----- nvinfo : EIATTR_MAXREG_COUNT
	.align		4
        /*003c*/ 	.byte	0x03, 0x1b
        /*003e*/ 	.short	0x00ff


	//----- nvinfo : EIATTR_NUM_BARRIERS
	.align		4
        /*0040*/ 	.byte	0x02, 0x4c
        /*0042*/ 	.byte	0x01
	.zero		1


	//----- nvinfo : EIATTR_EXTERNS
	.align		4
        /*0044*/ 	.byte	0x04, 0x0f
        /*0046*/ 	.short	(.L_16 - .L_15)


	//   ....[0]....
	.align		4
.L_15:
        /*0048*/ 	.word	index@(vprintf)


	//----- nvinfo : EIATTR_MERCURY_ISA_VERSION
	.align		4
.L_16:
        /*004c*/ 	.byte	0x03, 0x5f
        /*004e*/ 	.short	0x0101


	//----- nvinfo : EIATTR_VRC_CTA_INIT_COUNT
	.align		4
        /*0050*/ 	.byte	0x02, 0x4a
	.zero		1
	.zero		1


	//----- nvinfo : EIATTR_SYSCALL_OFFSETS
	.align		4
        /*0054*/ 	.byte	0x04, 0x46
        /*0056*/ 	.short	(.L_18 - .L_17)


	//   ....[0]....
.L_17:
        /*0058*/ 	.word	0x00000540


	//----- nvinfo : EIATTR_EXIT_INSTR_OFFSETS
	.align		4
.L_18:
        /*005c*/ 	.byte	0x04, 0x1c
        /*005e*/ 	.short	(.L_20 - .L_19)


	//   ....[0]....
.L_19:
        /*0060*/ 	.word	0x00000480


	//   ....[1]....
        /*0064*/ 	.word	0x00000550


	//----- nvinfo : EIATTR_CRS_STACK_SIZE
	.align		4
.L_20:
        /*0068*/ 	.byte	0x04, 0x1e
        /*006a*/ 	.short	(.L_22 - .L_21)
.L_21:
        /*006c*/ 	.word	0x00000000


	//----- nvinfo : EIATTR_CBANK_PARAM_SIZE
	.align		4
.L_22:
        /*0070*/ 	.byte	0x03, 0x19
        /*0072*/ 	.short	0x0014


	//----- nvinfo : EIATTR_PARAM_CBANK
	.align		4
        /*0074*/ 	.byte	0x04, 0x0a
        /*0076*/ 	.short	(.L_24 - .L_23)
	.align		4
.L_23:
        /*0078*/ 	.word	index@(.nv.constant0._Z18FP16GeluCUDAKernelILi2EEvP6__halfS1_i)
        /*007c*/ 	.short	0x0380
        /*007e*/ 	.short	0x0014


	//----- nvinfo : EIATTR_SW_WAR
	.align		4
.L_24:
        /*0080*/ 	.byte	0x04, 0x36
        /*0082*/ 	.short	(.L_26 - .L_25)
.L_25:
        /*0084*/ 	.word	0x00000008
.L_26:


//--------------------- .nv.callgraph             --------------------------
	.section	.nv.callgraph,"",@"SHT_CUDA_CALLGRAPH"
	.align	4
	.sectionentsize	8
	.align		4
        /*0000*/ 	.word	0x00000000
	.align		4
        /*0004*/ 	.word	0xffffffff
	.align		4
        /*0008*/ 	.word	index@(_Z18FP16GeluCUDAKernelILi2EEvP6__halfS1_i)
	.align		4
        /*000c*/ 	.word	index@(vprintf)
	.align		4
        /*0010*/ 	.word	0x00000000
	.align		4
        /*0014*/ 	.word	0xfffffffe
	.align		4
        /*0018*/ 	.word	0x00000000
	.align		4
        /*001c*/ 	.word	0xfffffffd
	.align		4
        /*0020*/ 	.word	0x00000000
	.align		4
        /*0024*/ 	.word	0xfffffffc


//--------------------- .nv.constant4             --------------------------
	.section	.nv.constant4,"a",@progbits
	.align	8
	.align		8
.nv.constant4:
        /*0000*/ 	.dword	vprintf
	.align		8
        /*0008*/ 	.dword	$str


//--------------------- .text._Z18FP16GeluCUDAKernelILi2EEvP6__halfS1_i --------------------------
	.section	.text._Z18FP16GeluCUDAKernelILi2EEvP6__halfS1_i,"ax",@progbits
	.align	128
        .global         _Z18FP16GeluCUDAKernelILi2EEvP6__halfS1_i
        .type           _Z18FP16GeluCUDAKernelILi2EEvP6__halfS1_i,@function
        .size           _Z18FP16GeluCUDAKernelILi2EEvP6__halfS1_i,(.L_x_5 - _Z18FP16GeluCUDAKernelILi2EEvP6__halfS1_i)
        .other          _Z18FP16GeluCUDAKernelILi2EEvP6__halfS1_i,@"STO_CUDA_ENTRY STV_DEFAULT"
_Z18FP16GeluCUDAKernelILi2EEvP6__halfS1_i:
.text._Z18FP16GeluCUDAKernelILi2EEvP6__halfS1_i:
[----:B------:R-:W0:Y:S01]  /*0000*/  LDC R1, c[0x0][0x37c] ;  /* 0x0000df00ff017b82 */ /* 0x000e220000000800 */
[----:B------:R-:W1:Y:S01]  /*0010*/  S2R R0, SR_TID.X ;  /* 0x0000000000007919 */ /* 0x000e620000002100 */
[----:B------:R-:W2:Y:S06]  /*0020*/  LDCU UR6, c[0x0][0x2fc] ;  /* 0x00005f80ff0677ac */ /* 0x000eac0008000800 */
[----:B------:R-:W1:Y:S01]  /*0030*/  S2UR UR5, SR_CTAID.X ;  /* 0x00000000000579c3 */ /* 0x000e620000002500 */
[----:B0-----:R-:W-:Y:S01]  /*0040*/  IADD3 R1, PT, PT, R1, -0x8, RZ ;  /* 0xfffffff801017810 */ /* 0x001fe20007ffe0ff */
[----:B------:R-:W-:Y:S01]  /*0050*/  BSSY.RECONVERGENT B0, `(.L_x_0) ;  /* 0x0000041000007945 */ /* 0x000fe20003800200 */
[----:B------:R-:W0:Y:S01]  /*0060*/  LDCU UR7, c[0x0][0x390] ;  /* 0x00007200ff0777ac */ /* 0x000e220008000800 */
[----:B------:R-:W3:Y:S04]  /*0070*/  LDCU UR4, c[0x0][0x2f8] ;  /* 0x00005f00ff0477ac */ /* 0x000ee80008000800 */
[----:B------:R-:W1:Y:S01]  /*0080*/  LDC R3, c[0x0][0x360] ;  /* 0x0000d800ff037b82 */ /* 0x000e620000000800 */
[----:B---3--:R-:W-:-:S04]  /*0090*/  IADD3 R6, P2, PT, R1, UR4, RZ ;  /* 0x0000000401067c10 */ /* 0x008fc8000ff5e0ff */
[----:B--2---:R-:W-:Y:S01]  /*00a0*/  IADD3.X R7, PT, PT, RZ, UR6, RZ, P2, !PT ;  /* 0x00000006ff077c10 */ /* 0x004fe200097fe4ff */
[----:B-1----:R-:W-:Y:S01]  /*00b0*/  IMAD R0, R3, UR5, R0 ;  /* 0x0000000503007c24 */ /* 0x002fe2000f8e0200 */
[----:B------:R-:W1:Y:S04]  /*00c0*/  LDCU.64 UR4, c[0x0][0x358] ;  /* 0x00006b00ff0477ac */ /* 0x000e680008000a00 */
[----:B------:R-:W-:-:S04]  /*00d0*/  SHF.L.U32 R10, R0, 0x1, RZ ;  /* 0x00000001000a7819 */ /* 0x000fc800000006ff */
[C---:B0-----:R-:W-:Y:S02]  /*00e0*/  ISETP.GE.AND P1, PT, R10.reuse, UR7, PT ;  /* 0x000000070a007c0c */ /* 0x041fe4000bf26270 */
[----:B------:R-:W-:-:S11]  /*00f0*/  ISETP.NE.AND P0, PT, R10, 0x4, PT ;  /* 0x000000040a00780c */ /* 0x000fd60003f05270 */
[----:B-1----:R-:W-:Y:S05]  /*0100*/  @P1 BRA `(.L_x_1) ;  /* 0x0000000000d41947 */ /* 0x002fea0003800000 */
[----:B------:R-:W0:Y:S01]  /*0110*/  LDC.64 R4, c[0x0][0x388] ;  /* 0x0000e200ff047b82 */ /* 0x000e220000000a00 */
[----:B------:R-:W1:Y:S07]  /*0120*/  LDCU UR6, c[0x0][0x370] ;  /* 0x00006e00ff0677ac */ /* 0x000e6e0008000800 */
[----:B------:R-:W2:Y:S01]  /*0130*/  LDC.64 R8, c[0x0][0x380] ;  /* 0x0000e000ff087b82 */ /* 0x000ea20000000a00 */
[----:B-1----:R-:W-:Y:S02]  /*0140*/  IMAD R3, R3, UR6, RZ ;  /* 0x0000000603037c24 */ /* 0x002fe4000f8e02ff */
[----:B0-----:R-:W-:-:S04]  /*0150*/  IMAD.WIDE R4, R10, 0x2, R4 ;  /* 0x000000020a047825 */ /* 0x001fc800078e0204 */
[----:B--2---:R-:W-:-:S07]  /*0160*/  IMAD.WIDE R8, R10, 0x2, R8 ;  /* 0x000000020a087825 */ /* 0x004fce00078e0208 */
.L_x_2:
[----:B0-----:R-:W2:Y:S01]  /*0170*/  LDG.E R11, desc[UR4][R8.64] ;  /* 0x00000004080b7981 */ /* 0x001ea2000c1e1900 */
[----:B------:R-:W-:Y:S01]  /*0180*/  HFMA2 R21, -RZ, RZ, 1.125, -9232 ;  /* 0x3c80f082ff157431 */ /* 0x000fe200000001ff */
[----:B------:R-:W-:Y:S02]  /*0190*/  MOV R19, 0x3f800000 ;  /* 0x3f80000000137802 */ /* 0x000fe40000000f00 */
[----:B------:R-:W-:Y:S01]  /*01a0*/  LEA R10, R3, R10, 0x1 ;  /* 0x0000000a030a7211 */ /* 0x000fe200078e08ff */
[----:B--2---:R-:W-:-:S04]  /*01b0*/  HFMA2 R0, R11, R11, -RZ ;  /* 0x0000000b0b007231 */ /* 0x004fc800001000ff */
[----:B------:R-:W-:-:S04]  /*01c0*/  HMUL2 R0, R0, R11 ;  /* 0x0000000b00007232 */ /* 0x000fc80000000000 */
[----:B------:R-:W-:-:S04]  /*01d0*/  HFMA2 R0, R0, 0.044708251953125, 0.044708251953125, R11 ;  /* 0x29b929b900007831 */ /* 0x000fc8000000000b */
[----:B------:R-:W-:-:S05]  /*01e0*/  HMUL2 R0, R0, 0.7978515625, 0.7978515625 ;  /* 0x3a623a6200007832 */ /* 0x000fca0000000000 */
[--C-:B------:R-:W-:Y:S02]  /*01f0*/  HADD2.F32 R12, -RZ, R0.reuse.H0_H0 ;  /* 0x20000000ff0c7230 */ /* 0x100fe40000004100 */
[----:B------:R-:W-:-:S03]  /*0200*/  HADD2.F32 R13, -RZ, R0.H1_H1 ;  /* 0x30000000ff0d7230 */ /* 0x000fc60000004100 */
[C---:B------:R-:W-:Y:S01]  /*0210*/  FMUL R2, |R12|.reuse, 2.8853900432586669922 ;  /* 0x4038aa3b0c027820 */ /* 0x040fe20000400200 */
[C---:B------:R-:W-:Y:S01]  /*0220*/  FMUL R0, R12.reuse, R12 ;  /* 0x0000000c0c007220 */ /* 0x040fe20000400000 */
[C---:B------:R-:W-:Y:S01]  /*0230*/  FMUL R16, |R13|.reuse, 2.8853900432586669922 ;  /* 0x4038aa3b0d107820 */ /* 0x040fe20000400200 */
[----:B------:R-:W-:Y:S02]  /*0240*/  FSETP.GE.AND P2, PT, |R12|, 0.60000002384185791016, PT ;  /* 0x3f19999a0c00780b */ /* 0x000fe40003f46200 */
[C---:B------:R-:W-:Y:S01]  /*0250*/  FFMA R17, R0.reuse, R21, -0.052303962409496307373 ;  /* 0xbd563cae00117423 */ /* 0x040fe20000000015 */
[----:B------:R-:W0:Y:S01]  /*0260*/  MUFU.EX2 R2, R2 ;  /* 0x0000000200027308 */ /* 0x000e220000000800 */
[----:B------:R-:W-:Y:S02]  /*0270*/  FSETP.GE.AND P4, PT, |R13|, 0.60000002384185791016, PT ;  /* 0x3f19999a0d00780b */ /* 0x000fe40003f86200 */
[----:B------:R-:W-:Y:S01]  /*0280*/  FFMA R17, R0, R17, 0.1331529766321182251 ;  /* 0x3e08594100117423 */ /* 0x000fe20000000011 */
[----:B------:R-:W-:-:S02]  /*0290*/  FSETP.GE.AND P1, PT, |R12|, 9.010913848876953125, PT ;  /* 0x41102cb40c00780b */ /* 0x000fc40003f26200 */
[C---:B------:R-:W-:Y:S01]  /*02a0*/  FSETP.GE.AND P3, PT, |R13|.reuse, 9.010913848876953125, PT ;  /* 0x41102cb40d00780b */ /* 0x040fe20003f66200 */
[C---:B------:R-:W-:Y:S01]  /*02b0*/  FFMA R17, R0.reuse, R17, -0.33332768082618713379 ;  /* 0xbeaaa9ed00117423 */ /* 0x040fe20000000011 */
[----:B------:R-:W1:Y:S03]  /*02c0*/  MUFU.EX2 R16, R16 ;  /* 0x0000001000107308 */ /* 0x000e660000000800 */
[----:B------:R-:W-:Y:S01]  /*02d0*/  FFMA R17, R0, R17, RZ ;  /* 0x0000001100117223 */ /* 0x000fe200000000ff */
[----:B0-----:R-:W-:Y:S01]  /*02e0*/  FADD R14, R2, 1 ;  /* 0x3f800000020e7421 */ /* 0x001fe20000000000 */
[----:B------:R-:W-:-:S04]  /*02f0*/  FMUL R2, R13, R13 ;  /* 0x0000000d0d027220 */ /* 0x000fc80000400000 */
[----:B------:R-:W-:Y:S01]  /*0300*/  FFMA R21, R2, R21, -0.052303962409496307373 ;  /* 0xbd563cae02157423 */ /* 0x000fe20000000015 */
[----:B------:R-:W0:Y:S01]  /*0310*/  MUFU.RCP R14, R14 ;  /* 0x0000000e000e7308 */ /* 0x000e220000001000 */
[----:B-1----:R-:W-:Y:S02]  /*0320*/  FADD R18, R16, 1 ;  /* 0x3f80000010127421 */ /* 0x002fe40000000000 */
[----:B------:R-:W-:-:S04]  /*0330*/  FFMA R21, R2, R21, 0.1331529766321182251 ;  /* 0x3e08594102157423 */ /* 0x000fc80000000015 */
[C---:B------:R-:W-:Y:S01]  /*0340*/  FFMA R21, R2.reuse, R21, -0.33332768082618713379 ;  /* 0xbeaaa9ed02157423 */ /* 0x040fe20000000015 */
[----:B------:R-:W1:Y:S03]  /*0350*/  MUFU.RCP R18, R18 ;  /* 0x0000001200127308 */ /* 0x000e660000001000 */
[----:B------:R-:W-:Y:S01]  /*0360*/  FFMA R2, R2, R21, RZ ;  /* 0x0000001502027223 */ /* 0x000fe200000000ff */
[----:B0-----:R-:W-:-:S05]  /*0370*/  FFMA R15, R14, -2, R19 ;  /* 0xc00000000e0f7823 */ /* 0x001fca0000000013 */
[----:B------:R-:W-:Y:S02]  /*0380*/  FSEL R15, R15, 1, !P1 ;  /* 0x3f8000000f0f7808 */ /* 0x000fe40004800000 */
[----:B------:R-:W-:Y:S01]  /*0390*/  ISETP.GE.AND P1, PT, R10, UR7, PT ;  /* 0x000000070a007c0c */ /* 0x000fe2000bf26270 */
[----:B-1----:R-:W-:Y:S01]  /*03a0*/  FFMA R19, R18, -2, R19 ;  /* 0xc000000012137823 */ /* 0x002fe20000000013 */
[--C-:B------:R-:W-:Y:S01]  /*03b0*/  LOP3.LUT R15, R15, 0x80000000, R12.reuse, 0xb8, !PT ;  /* 0x800000000f0f7812 */ /* 0x100fe200078eb80c */
[----:B------:R-:W-:-:S03]  /*03c0*/  @!P2 FFMA R15, R12, R17, R12 ;  /* 0x000000110c0fa223 */ /* 0x000fc6000000000c */
[----:B------:R-:W-:-:S04]  /*03d0*/  FSEL R14, R19, 1, !P3 ;  /* 0x3f800000130e7808 */ /* 0x000fc80005800000 */
[--C-:B------:R-:W-:Y:S01]  /*03e0*/  LOP3.LUT R14, R14, 0x80000000, R13.reuse, 0xb8, !PT ;  /* 0x800000000e0e7812 */ /* 0x100fe200078eb80d */
[----:B------:R-:W-:-:S05]  /*03f0*/  @!P4 FFMA R14, R13, R2, R13 ;  /* 0x000000020d0ec223 */ /* 0x000fca000000000d */
[----:B------:R-:W-:-:S05]  /*0400*/  F2FP.F16.F32.PACK_AB R14, R14, R15 ;  /* 0x0000000f0e0e723e */ /* 0x000fca00000000ff */
[----:B------:R-:W-:-:S04]  /*0410*/  HADD2 R14, R14, 1, 1 ;  /* 0x3c003c000e0e7430 */ /* 0x000fc80000000000 */
[----:B------:R-:W-:-:S04]  /*0420*/  HMUL2 R14, R14, 0.5, 0.5 ;  /* 0x380038000e0e7832 */ /* 0x000fc80000000000 */
[----:B------:R-:W-:-:S05]  /*0430*/  HFMA2 R11, R14, R11, -RZ ;  /* 0x0000000b0e0b7231 */ /* 0x000fca00001000ff */
[----:B------:R0:W-:Y:S01]  /*0440*/  STG.E desc[UR4][R4.64], R11 ;  /* 0x0000000b04007986 */ /* 0x0001e2000c101904 */
[----:B------:R-:W-:Y:S05]  /*0450*/  @!P1 BRA `(.L_x_2) ;  /* 0xfffffffc00449947 */ /* 0x000fea000383ffff */
.L_x_1:
[----:B------:R-:W-:Y:S05]  /*0460*/  BSYNC.RECONVERGENT B0 ;  /* 0x0000000000007941 */ /* 0x000fea0003800200 */
.L_x_0:
[----:B------:R-:W-:Y:S06]  /*0470*/  BAR.SYNC.DEFER_BLOCKING 0x0 ;  /* 0x0000000000007b1d */ /* 0x000fec0000010000 */
[----:B------:R-:W-:Y:S05]  /*0480*/  @P0 EXIT ;  /* 0x000000000000094d */ /* 0x000fea0003800000 */
[----:B0-----:R-:W0:Y:S02]  /*0490*/  LDC.64 R10, c[0x0][0x388] ;  /* 0x0000e200ff0a7b82 */ /* 0x001e240000000a00 */
[----:B0-----:R-:W2:Y:S01]  /*04a0*/  LDG.E.U16 R0, desc[UR4][R10.64+0x8] ;  /* 0x000008040a007981 */ /* 0x001ea2000c1e1500 */
[----:B------:R-:W-:Y:S01]  /*04b0*/  MOV R8, 0x0 ;  /* 0x0000000000087802 */ /* 0x000fe20000000f00 */
[----:B------:R-:W0:Y:S05]  /*04c0*/  LDCU.64 UR4, c[0x4][0x8] ;  /* 0x01000100ff0477ac */ /* 0x000e2a0008000a00 */
[----:B------:R-:W1:Y:S01]  /*04d0*/  LDC.64 R8, c[0x4][R8] ;  /* 0x0100000008087b82 */ /* 0x000e620000000a00 */
[----:B0-----:R-:W-:-:S02]  /*04e0*/  MOV R4, UR4 ;  /* 0x0000000400047c02 */ /* 0x001fc40008000f00 */
[----:B------:R-:W-:Y:S01]  /*04f0*/  MOV R5, UR5 ;  /* 0x0000000500057c02 */ /* 0x000fe20008000f00 */
[----:B--2---:R-:W-:-:S04]  /*0500*/  HADD2.F32 R0, -RZ, R0.H0_H0 ;  /* 0x20000000ff007230 */ /* 0x004fc80000004100 */
[----:B------:R-:W0:Y:S02]  /*0510*/  F2F.F64.F32 R2, R0 ;  /* 0x0000000000027310 */ /* 0x000e240000201800 */
[----:B01----:R0:W-:Y:S02]  /*0520*/  STL.64 [R1], R2 ;  /* 0x0000000201007387 */ /* 0x0031e40000100a00 */
[----:B------:R-:W-:-:S07]  /*0530*/  LEPC R20, `(.L_x_3) ;  /* 0x000000001014794e */ /* 0x000fce0000000000 */
[----:B0-----:R-:W-:Y:S05]  /*0540*/  CALL.ABS.NOINC R8 ;  /* 0x0000000008007343 */ /* 0x001fea0003c00000 */
.L_x_3:
[----:B------:R-:W-:Y:S05]  /*0550*/  EXIT ;  /* 0x000000000000794d */ /* 0x000fea0003800000 */
.L_x_4:
[----:B------:R-:W-:-:S00]  /*0560*/  BRA `(.L_x_4) ;  /* 0xfffffffc00fc7947 */ /* 0x000fc0000383ffff */
[----:B------:R-:W-:-:S00]  /*0570*/  NOP ;  /* 0x0000000000007918 */ /* 0x000fc00000000000 */
        /* <DEDUP_REMOVED lines=8> */
.L_x_5:


//--------------------- .nv.global.init           --------------------------
	.section	.nv.global.init,"aw",@progbits
.nv.global.init:
	.type		$str,@object
	.size		$str,(.L_0 - $str)
$str:
        /*0000*/ 	.byte	0x74, 0x68, 0x65, 0x20, 0x72, 0x65, 0x73, 0x75, 0x6c, 0x74, 0x20, 0x69, 0x73, 0x20, 0x25, 0x66
        /*0010*/ 	.byte	0x0a, 0x00
.L_0:


//--------------------- .nv.shared.reserved.0     --------------------------
	.section	.nv.shared.reserved.0,"aw",@nobits
	.weak		__nv_reservedSMEM_offset_0_alias
	.size		__nv_reservedSMEM_offset_0_alias, 0, 64
	.other		__nv_reservedSMEM_offset_0_alias,@"STO_CUDA_RESERVED_SHARED STV_DEFAULT"
__nv_reservedSMEM_offset_0_alias:
	.zero		0
	.zero		64


//--------------------- .nv.constant0._Z18FP16GeluCUDAKernelILi2EEvP6__halfS1_i --------------------------
	.section	.nv.constant0._Z18FP16GeluCUDAKernelILi2EEvP6__halfS1_i,"a",@progbits
	.sectionflags	@""
	.align	4
.nv.constant0._Z18FP16GeluCUDAKernelILi2EEvP6__halfS1_i:
	.zero		916


//--------------------- SYMBOLS --------------------------

	.type		.nv.reservedSmem.offset0,@object
	.size		.nv.reservedSmem.offset0,0x4
	.type		vprintf,@function
